	.headerflags	@"EF_CUDA_TEXMODE_UNIFIED EF_CUDA_64BIT_ADDRESS EF_CUDA_ACCELERATORS EF_CUDA_SM90 EF_CUDA_VIRTUAL_SM(EF_CUDA_SM90)"
	.elftype	@"ET_EXEC"


//--------------------- .nv.info                  --------------------------
	.section	.nv.info,"",@"SHT_CUDA_INFO"
	.align	4


	//----- nvinfo : EIATTR_REGCOUNT
	.align		4
        /*0000*/ 	.byte	0x04, 0x2f
        /*0002*/ 	.short	(.L_1 - .L_0)
	.align		4
.L_0:
        /*0004*/ 	.word	index@(triton_mm)
        /*0008*/ 	.word	0x00000028


	//----- nvinfo : EIATTR_MIN_STACK_SIZE
	.align		4
.L_1:
        /*000c*/ 	.byte	0x04, 0x12
        /*000e*/ 	.short	(.L_3 - .L_2)
	.align		4
.L_2:
        /*0010*/ 	.word	index@(triton_mm)
        /*0014*/ 	.word	0x00000000


	//----- nvinfo : EIATTR_FRAME_SIZE
	.align		4
.L_3:
        /*0018*/ 	.byte	0x04, 0x11
        /*001a*/ 	.short	(.L_5 - .L_4)
	.align		4
.L_4:
        /*001c*/ 	.word	index@(triton_mm)
        /*0020*/ 	.word	0x00000000


	//----- nvinfo : EIATTR_MIN_STACK_SIZE
	.align		4
.L_5:
        /*0024*/ 	.byte	0x04, 0x12
        /*0026*/ 	.short	(.L_7 - .L_6)
	.align		4
.L_6:
        /*0028*/ 	.word	index@(triton_mm)
        /*002c*/ 	.word	0x00000000
.L_7:


//--------------------- .nv.info.triton_mm        --------------------------
	.section	.nv.info.triton_mm,"",@"SHT_CUDA_INFO"
	.sectionflags	@""
	.align	4


	//----- nvinfo : EIATTR_CUDA_API_VERSION
	.align		4
        /*0000*/ 	.byte	0x04, 0x37
        /*0002*/ 	.short	(.L_9 - .L_8)
.L_8:
        /*0004*/ 	.word	0x0000007c


	//----- nvinfo : EIATTR_KPARAM_INFO
	.align		4
.L_9:
        /*0008*/ 	.byte	0x04, 0x17
        /*000a*/ 	.short	(.L_11 - .L_10)
.L_10:
        /*000c*/ 	.word	0x00000000
        /*0010*/ 	.short	0x0002
        /*0012*/ 	.short	0x0010
        /*0014*/ 	.byte	0x00, 0xf0, 0x21, 0x00


	//----- nvinfo : EIATTR_KPARAM_INFO
	.align		4
.L_11:
        /*0018*/ 	.byte	0x04, 0x17
        /*001a*/ 	.short	(.L_13 - .L_12)
.L_12:
        /*001c*/ 	.word	0x00000000
        /*0020*/ 	.short	0x0001
        /*0022*/ 	.short	0x0008
        /*0024*/ 	.byte	0x00, 0xf0, 0x21, 0x00


	//----- nvinfo : EIATTR_KPARAM_INFO
	.align		4
.L_13:
        /*0028*/ 	.byte	0x04, 0x17
        /*002a*/ 	.short	(.L_15 - .L_14)
.L_14:
        /*002c*/ 	.word	0x00000000
        /*0030*/ 	.short	0x0000
        /*0032*/ 	.short	0x0000
        /*0034*/ 	.byte	0x00, 0xf0, 0x21, 0x00


	//----- nvinfo : EIATTR_SPARSE_MMA_MASK
	.align		4
.L_15:
        /*0038*/ 	.byte	0x03, 0x50
        /*003a*/ 	.short	0x0000


	//----- nvinfo : EIATTR_MAXREG_COUNT
	.align		4
        /*003c*/ 	.byte	0x03, 0x1b
        /*003e*/ 	.short	0x00ff


	//----- nvinfo : EIATTR_EXIT_INSTR_OFFSETS
	.align		4
        /*0040*/ 	.byte	0x04, 0x1c
        /*0042*/ 	.short	(.L_17 - .L_16)


	//   ....[0]....
.L_16:
        /*0044*/ 	.word	0x000098d0


	//   ....[1]....
        /*0048*/ 	.word	0x00009920


	//----- nvinfo : EIATTR_MAX_THREADS
	.align		4
.L_17:
        /*004c*/ 	.byte	0x04, 0x05
        /*004e*/ 	.short	(.L_19 - .L_18)
.L_18:
        /*0050*/ 	.word	0x00000040
        /*0054*/ 	.word	0x00000001
        /*0058*/ 	.word	0x00000001


	//----- nvinfo : EIATTR_CBANK_PARAM_SIZE
	.align		4
.L_19:
        /*005c*/ 	.byte	0x03, 0x19
        /*005e*/ 	.short	0x0018


	//----- nvinfo : EIATTR_PARAM_CBANK
	.align		4
        /*0060*/ 	.byte	0x04, 0x0a
        /*0062*/ 	.short	(.L_21 - .L_20)
	.align		4
.L_20:
        /*0064*/ 	.word	index@(.nv.constant0.triton_mm)
        /*0068*/ 	.short	0x0210
        /*006a*/ 	.short	0x0018


	//----- nvinfo : EIATTR_SW_WAR
	.align		4
.L_21:
        /*006c*/ 	.byte	0x04, 0x36
        /*006e*/ 	.short	(.L_23 - .L_22)
.L_22:
        /*0070*/ 	.word	0x00000008
.L_23:


//--------------------- .nv.callgraph             --------------------------
	.section	.nv.callgraph,"",@"SHT_CUDA_CALLGRAPH"
	.align	4
	.sectionentsize	8
	.align		4
        /*0000*/ 	.word	0x00000000
	.align		4
        /*0004*/ 	.word	0xffffffff
	.align		4
        /*0008*/ 	.word	0x00000000
	.align		4
        /*000c*/ 	.word	0xfffffffe
	.align		4
        /*0010*/ 	.word	0x00000000
	.align		4
        /*0014*/ 	.word	0xfffffffd
	.align		4
        /*0018*/ 	.word	0x00000000
	.align		4
        /*001c*/ 	.word	0xfffffffc


//--------------------- .text.triton_mm           --------------------------
	.section	.text.triton_mm,"ax",@progbits
	.sectionflags	@"SHF_BARRIERS=1"
	.align	128
        .global         triton_mm
        .type           triton_mm,@function
        .size           triton_mm,(.L_x_1 - triton_mm)
        .other          triton_mm,@"STO_CUDA_ENTRY STV_DEFAULT"
triton_mm:
.text.triton_mm:
[----:B------:R-:W0:Y:S02]  /*0000*/  LDC R1, c[0x0][0x28] ;  /* 0x00000a00ff017b82 */ /* 0x000e240000000800 */
[----:B------:R-:W1:Y:S01]  /*0010*/  S2R R37, SR_CTAID.X ;  /* 0x0000000000257919 */ /* 0x000e620000002500 */
[----:B------:R-:W-:Y:S01]  /*0020*/  IMAD.MOV.U32 R5, RZ, RZ, -0x8 ;  /* 0xfffffff8ff057424 */ /* 0x000fe200078e00ff */
[----:B------:R-:W2:Y:S01]  /*0030*/  LDC.64 R24, c[0x0][0x210] ;  /* 0x00008400ff187b82 */ /* 0x000ea20000000a00 */
[----:B------:R-:W-:-:S07]  /*0040*/  ULDC.64 UR6, c[0x0][0x208] ;  /* 0x0000820000067ab9 */ /* 0x000fce0000000a00 */
[----:B------:R-:W3:Y:S01]  /*0050*/  LDC.64 R20, c[0x0][0x218] ;  /* 0x00008600ff147b82 */ /* 0x000ee20000000a00 */
[----:B-1----:R-:W-:-:S05]  /*0060*/  IMAD.HI R0, R37, 0x38e38e39, RZ ;  /* 0x38e38e3925007827 */ /* 0x002fca00078e02ff */
[----:B------:R-:W-:-:S04]  /*0070*/  SHF.R.U32.HI R3, RZ, 0x1f, R0 ;  /* 0x0000001fff037819 */ /* 0x000fc80000011600 */
[----:B------:R-:W-:-:S05]  /*0080*/  LEA.HI.SX32 R0, R0, R3, 0x17 ;  /* 0x0000000300007211 */ /* 0x000fca00078fbaff */
[C---:B------:R-:W-:Y:S02]  /*0090*/  IMAD R2, R0.reuse, R5, 0x1 ;  /* 0x0000000100027424 */ /* 0x040fe400078e0205 */
[----:B------:R-:W-:-:S03]  /*00a0*/  IMAD R5, R0, -0x900, R37 ;  /* 0xfffff70000057824 */ /* 0x000fc600078e0225 */
[----:B------:R-:W-:Y:S02]  /*00b0*/  VIMNMX R2, R2, 0x8, PT ;  /* 0x0000000802027848 */ /* 0x000fe40003fe0100 */
[----:B------:R-:W-:Y:S02]  /*00c0*/  IABS R11, R5 ;  /* 0x00000005000b7213 */ /* 0x000fe40000000000 */
[-C--:B------:R-:W-:Y:S02]  /*00d0*/  IABS R7, R2.reuse ;  /* 0x0000000200077213 */ /* 0x080fe40000000000 */
[----:B------:R-:W-:Y:S02]  /*00e0*/  LOP3.LUT R5, R5, R2, RZ, 0x3c, !PT ;  /* 0x0000000205057212 */ /* 0x000fe400078e3cff */
[----:B------:R-:W1:Y:S02]  /*00f0*/  I2F.RP R3, R7 ;  /* 0x0000000700037306 */ /* 0x000e640000209400 */
[----:B------:R-:W-:-:S02]  /*0100*/  ISETP.GE.AND P0, PT, R5, RZ, PT ;  /* 0x000000ff0500720c */ /* 0x000fc40003f06270 */
[----:B------:R-:W-:-:S04]  /*0110*/  LOP3.LUT R5, RZ, R2, RZ, 0x33, !PT ;  /* 0x00000002ff057212 */ /* 0x000fc800078e33ff */
[----:B-1----:R-:W1:Y:S02]  /*0120*/  MUFU.RCP R3, R3 ;  /* 0x0000000300037308 */ /* 0x002e640000001000 */
[----:B-1----:R-:W-:Y:S02]  /*0130*/  VIADD R30, R3, 0xffffffe ;  /* 0x0ffffffe031e7836 */ /* 0x002fe40000000000 */
[----:B------:R-:W1:Y:S04]  /*0140*/  S2R R3, SR_TID.X ;  /* 0x0000000000037919 */ /* 0x000e680000002100 */
[----:B------:R4:W5:Y:S02]  /*0150*/  F2I.FTZ.U32.TRUNC.NTZ R31, R30 ;  /* 0x0000001e001f7305 */ /* 0x000964000021f000 */
[----:B----4-:R-:W-:Y:S01]  /*0160*/  IMAD.MOV.U32 R30, RZ, RZ, RZ ;  /* 0x000000ffff1e7224 */ /* 0x010fe200078e00ff */
[----:B-----5:R-:W-:-:S05]  /*0170*/  IADD3 R4, RZ, -R31, RZ ;  /* 0x8000001fff047210 */ /* 0x020fca0007ffe0ff */
[----:B------:R-:W-:Y:S01]  /*0180*/  IMAD.MOV.U32 R0, RZ, RZ, R4 ;  /* 0x000000ffff007224 */ /* 0x000fe200078e0004 */
[----:B------:R-:W-:-:S03]  /*0190*/  IABS R4, R2 ;  /* 0x0000000200047213 */ /* 0x000fc60000000000 */
[----:B------:R-:W-:Y:S01]  /*01a0*/  IMAD R9, R0, R7, RZ ;  /* 0x0000000700097224 */ /* 0x000fe200078e02ff */
[----:B------:R-:W-:-:S03]  /*01b0*/  IADD3 R4, RZ, -R4, RZ ;  /* 0x80000004ff047210 */ /* 0x000fc60007ffe0ff */
[----:B------:R-:W-:Y:S01]  /*01c0*/  IMAD.HI.U32 R0, R31, R9, R30 ;  /* 0x000000091f007227 */ /* 0x000fe200078e001e */
[----:B-1----:R-:W-:-:S05]  /*01d0*/  SHF.L.U32 R9, R3, 0x2, RZ ;  /* 0x0000000203097819 */ /* 0x002fca00000006ff */
[----:B------:R-:W-:-:S04]  /*01e0*/  IMAD.HI.U32 R0, R0, R11, RZ ;  /* 0x0000000b00007227 */ /* 0x000fc800078e00ff */
[----:B------:R-:W-:-:S05]  /*01f0*/  IMAD R4, R0, R4, R11 ;  /* 0x0000000400047224 */ /* 0x000fca00078e020b */
[----:B------:R-:W-:-:S13]  /*0200*/  ISETP.GT.U32.AND P2, PT, R7, R4, PT ;  /* 0x000000040700720c */ /* 0x000fda0003f44070 */
[----:B------:R-:W-:Y:S02]  /*0210*/  @!P2 IMAD.IADD R4, R4, 0x1, -R7 ;  /* 0x000000010404a824 */ /* 0x000fe400078e0a07 */
[----:B------:R-:W-:-:S03]  /*0220*/  @!P2 VIADD R0, R0, 0x1 ;  /* 0x000000010000a836 */ /* 0x000fc60000000000 */
[----:B------:R-:W-:Y:S02]  /*0230*/  ISETP.GE.U32.AND P1, PT, R4, R7, PT ;  /* 0x000000070400720c */ /* 0x000fe40003f26070 */
[----:B------:R-:W-:-:S04]  /*0240*/  SHF.R.U32.HI R7, RZ, 0x1, R3 ;  /* 0x00000001ff077819 */ /* 0x000fc80000011603 */
[----:B------:R-:W-:-:S07]  /*0250*/  SGXT.U32 R7, R7, 0x5 ;  /* 0x000000050707781a */ /* 0x000fce0000000000 */
[----:B------:R-:W-:Y:S02]  /*0260*/  @P1 IADD3 R0, R0, 0x1, RZ ;  /* 0x0000000100001810 */ /* 0x000fe40007ffe0ff */
[----:B------:R-:W-:-:S03]  /*0270*/  ISETP.NE.AND P1, PT, R2, RZ, PT ;  /* 0x000000ff0200720c */ /* 0x000fc60003f25270 */
[----:B------:R-:W-:-:S05]  /*0280*/  @!P0 IMAD.MOV R0, RZ, RZ, -R0 ;  /* 0x000000ffff008224 */ /* 0x000fca00078e0a00 */
[----:B------:R-:W-:-:S05]  /*0290*/  SEL R5, R5, R0, !P1 ;  /* 0x0000000005057207 */ /* 0x000fca0004800000 */
[----:B------:R-:W-:-:S05]  /*02a0*/  IMAD.SHL.U32 R30, R5, 0x20, RZ ;  /* 0x00000020051e7824 */ /* 0x000fca00078e00ff */
[----:B------:R-:W-:-:S05]  /*02b0*/  LOP3.LUT R0, R30, R7, RZ, 0xfc, !PT ;  /* 0x000000071e007212 */ /* 0x000fca00078efcff */
[----:B------:R-:W-:-:S05]  /*02c0*/  IMAD.HI R2, R0, 0x38e38e39, RZ ;  /* 0x38e38e3900027827 */ /* 0x000fca00078e02ff */
[----:B------:R-:W-:-:S04]  /*02d0*/  SHF.R.U32.HI R5, RZ, 0x1f, R2 ;  /* 0x0000001fff057819 */ /* 0x000fc80000011602 */
[----:B------:R-:W-:Y:S02]  /*02e0*/  LEA.HI.SX32 R5, R2, R5, 0x15 ;  /* 0x0000000502057211 */ /* 0x000fe400078faaff */
[----:B------:R-:W-:-:S03]  /*02f0*/  LOP3.LUT R2, R3, 0x1, RZ, 0xc0, !PT ;  /* 0x0000000103027812 */ /* 0x000fc600078ec0ff */
[----:B------:R-:W-:Y:S02]  /*0300*/  IMAD R5, R5, -0x2400, R0 ;  /* 0xffffdc0005057824 */ /* 0x000fe400078e0200 */
[----:B------:R-:W-:Y:S02]  /*0310*/  IMAD.SHL.U32 R0, R2, 0x4, RZ ;  /* 0x0000000402007824 */ /* 0x000fe400078e00ff */
[----:B------:R-:W-:-:S03]  /*0320*/  IMAD R11, R5, 0x180, R2 ;  /* 0x00000180050b7824 */ /* 0x000fc600078e0202 */
[----:B------:R-:W-:Y:S01]  /*0330*/  LOP3.LUT R5, R0, 0x8, R9, 0xf8, !PT ;  /* 0x0000000800057812 */ /* 0x000fe200078ef809 */
[----:B------:R-:W-:-:S04]  /*0340*/  IMAD.SHL.U32 R11, R11, 0x8, RZ ;  /* 0x000000080b0b7824 */ /* 0x000fc800078e00ff */
[----:B--2---:R-:W-:-:S04]  /*0350*/  IMAD.WIDE.U32 R24, R5, 0x2, R24 ;  /* 0x0000000205187825 */ /* 0x004fc800078e0018 */
[----:B---3--:R-:W-:Y:S01]  /*0360*/  IMAD.WIDE R20, R11, 0x2, R20 ;  /* 0x000000020b147825 */ /* 0x008fe200078e0214 */
[----:B------:R-:W2:Y:S01]  /*0370*/  LDG.E.64 R4, desc[UR6][R24.64] ;  /* 0x0000000618047981 */ /* 0x000ea2000c1e1b00 */
[----:B------:R-:W-:Y:S06]  /*0380*/  BAR.SYNC.DEFER_BLOCKING 0x0 ;  /* 0x0000000000007b1d */ /* 0x000fec0000010000 */
[----:B------:R-:W3:Y:S02]  /*0390*/  LDG.E.128 R32, desc[UR6][R20.64] ;  /* 0x0000000614207981 */ /* 0x000ee4000c1e1d00 */
[----:B------:R-:W1:Y:S01]  /*03a0*/  S2UR UR5, SR_CgaCtaId ;  /* 0x00000000000579c3 */ /* 0x000e620000008800 */
[--C-:B------:R-:W-:Y:S01]  /*03b0*/  SHF.R.U32.HI R2, RZ, 0x1, R3.reuse ;  /* 0x00000001ff027819 */ /* 0x100fe20000011603 */
[----:B------:R-:W-:Y:S01]  /*03c0*/  UMOV UR4, 0x400 ;  /* 0x0000040000047882 */ /* 0x000fe20000000000 */
[----:B------:R-:W-:-:S02]  /*03d0*/  SHF.R.U32.HI R8, RZ, 0x2, R3 ;  /* 0x00000002ff087819 */ /* 0x000fc40000011603 */
[----:B------:R-:W-:Y:S02]  /*03e0*/  LOP3.LUT R9, R9, 0x8, R2, 0x48, !PT ;  /* 0x0000000809097812 */ /* 0x000fe400078e4802 */
[----:B------:R-:W-:Y:S02]  /*03f0*/  SGXT.U32 R2, R8, 0x4 ;  /* 0x000000040802781a */ /* 0x000fe40000000000 */
[----:B------:R-:W-:Y:S02]  /*0400*/  SHF.L.U32 R6, R3, 0x3, RZ ;  /* 0x0000000303067819 */ /* 0x000fe400000006ff */
[----:B------:R-:W-:Y:S01]  /*0410*/  SHF.R.U32.HI R36, RZ, 0x2, R3 ;  /* 0x00000002ff247819 */ /* 0x000fe20000011603 */
[----:B------:R-:W-:Y:S01]  /*0420*/  IMAD R9, R2, 0x10, R9 ;  /* 0x0000001002097824 */ /* 0x000fe200078e0209 */
[----:B------:R-:W-:Y:S02]  /*0430*/  LOP3.LUT R6, R6, 0x8, R3, 0x48, !PT ;  /* 0x0000000806067812 */ /* 0x000fe400078e4803 */
[----:B------:R-:W-:-:S02]  /*0440*/  SHF.R.U32.HI R2, RZ, 0x4, R3 ;  /* 0x00000004ff027819 */ /* 0x000fc40000011603 */
[----:B------:R-:W-:Y:S01]  /*0450*/  IADD3 R9, R0, R9, RZ ;  /* 0x0000000900097210 */ /* 0x000fe20007ffe0ff */
[----:B------:R-:W-:Y:S01]  /*0460*/  IMAD R28, R7, 0x10, R6 ;  /* 0x00000010071c7824 */ /* 0x000fe200078e0206 */
[----:B------:R-:W-:Y:S02]  /*0470*/  SHF.R.U32.HI R7, RZ, 0x2, R3 ;  /* 0x00000002ff077819 */ /* 0x000fe40000011603 */
[----:B------:R-:W-:Y:S02]  /*0480*/  LOP3.LUT R36, R36, 0x8, RZ, 0xc0, !PT ;  /* 0x0000000824247812 */ /* 0x000fe400078ec0ff */
[----:B------:R-:W-:Y:S01]  /*0490*/  SGXT.U32 R0, R2, 0x1 ;  /* 0x000000010200781a */ /* 0x000fe20000000000 */
[----:B-1----:R-:W-:Y:S01]  /*04a0*/  UPRMT UR4, UR5, 0x654, UR4 ;  /* 0x0000065405047896 */ /* 0x002fe20008000004 */
[----:B------:R-:W-:Y:S02]  /*04b0*/  SGXT.U32 R7, R7, 0x1 ;  /* 0x000000010707781a */ /* 0x000fe40000000000 */
[----:B------:R-:W-:-:S02]  /*04c0*/  LOP3.LUT R2, R36, 0x10, R3, 0xf8, !PT ;  /* 0x0000001024027812 */ /* 0x000fc400078ef803 */
[----:B------:R-:W-:Y:S01]  /*04d0*/  LOP3.LUT R0, R0, R7, RZ, 0x3c, !PT ;  /* 0x0000000700007212 */ /* 0x000fe200078e3cff */
[----:B------:R-:W-:Y:S01]  /*04e0*/  IMAD.SHL.U32 R27, R7, 0x10, RZ ;  /* 0x00000010071b7824 */ /* 0x000fe200078e00ff */
[----:B------:R-:W-:Y:S02]  /*04f0*/  LEA R29, R9, UR4, 0x1 ;  /* 0x00000004091d7c11 */ /* 0x000fe4000f8e08ff */
[----:B------:R-:W-:Y:S01]  /*0500*/  LEA R28, R28, UR4, 0x1 ;  /* 0x000000041c1c7c11 */ /* 0x000fe2000f8e08ff */
[----:B------:R-:W-:Y:S01]  /*0510*/  IMAD.SHL.U32 R0, R0, 0x10, RZ ;  /* 0x0000001000007824 */ /* 0x000fe200078e00ff */
[----:B------:R-:W-:Y:S02]  /*0520*/  LOP3.LUT R2, R2, 0x7, R3, 0xf8, !PT ;  /* 0x0000000702027812 */ /* 0x000fe400078ef803 */
[C---:B------:R-:W-:Y:S01]  /*0530*/  LOP3.LUT R6, R3.reuse, 0x8, RZ, 0xc0, !PT ;  /* 0x0000000803067812 */ /* 0x040fe200078ec0ff */
[----:B------:R-:W-:Y:S02]  /*0540*/  IMAD.SHL.U32 R3, R3, 0x20, RZ ;  /* 0x0000002003037824 */ /* 0x000fe400078e00ff */
[----:B------:R-:W-:Y:S01]  /*0550*/  IMAD.SHL.U32 R2, R2, 0x20, RZ ;  /* 0x0000002002027824 */ /* 0x000fe200078e00ff */
[----:B------:R-:W-:-:S02]  /*0560*/  SHF.L.U32 R6, R6, 0x1, RZ ;  /* 0x0000000106067819 */ /* 0x000fc400000006ff */
[----:B------:R-:W-:Y:S02]  /*0570*/  LOP3.LUT R26, R0, 0x1e0, R3, 0xf8, !PT ;  /* 0x000001e0001a7812 */ /* 0x000fe400078ef803 */
[----:B------:R-:W-:Y:S02]  /*0580*/  LOP3.LUT R27, R2, R27, R6, 0xf6, !PT ;  /* 0x0000001b021b7212 */ /* 0x000fe400078ef606 */
[----:B--2---:R-:W-:Y:S01]  /*0590*/  MOV R22, R4 ;  /* 0x0000000400167202 */ /* 0x004fe20000000f00 */
[----:B------:R-:W-:-:S05]  /*05a0*/  IMAD.MOV.U32 R23, RZ, RZ, R5 ;  /* 0x000000ffff177224 */ /* 0x000fca00078e0005 */
[----:B------:R-:W-:Y:S04]  /*05b0*/  STS.64 [R29], R22 ;  /* 0x000000161d007388 */ /* 0x000fe80000000a00 */
[----:B---3--:R-:W-:Y:S01]  /*05c0*/  STS.128 [R28+0x400], R32 ;  /* 0x000400201c007388 */ /* 0x008fe20000000c00 */
[----:B------:R-:W-:Y:S06]  /*05d0*/  BAR.SYNC.DEFER_BLOCKING 0x0 ;  /* 0x0000000000007b1d */ /* 0x000fec0000010000 */
[----:B------:R-:W2:Y:S04]  /*05e0*/  LDG.E.64 R2, desc[UR6][R24.64+0x20] ;  /* 0x0000200618027981 */ /* 0x000ea8000c1e1b00 */
[----:B------:R-:W-:Y:S04]  /*05f0*/  LDSM.16.M88.4 R4, [R26+UR4] ;  /* 0x000000041a04783b */ /* 0x000fe80008000200 */
[----:B------:R-:W1:Y:S01]  /*0600*/  LDSM.16.M88.4 R12, [R27+UR4+0x400] ;  /* 0x000400041b0c783b */ /* 0x000e620008000200 */
[----:B------:R-:W-:Y:S06]  /*0610*/  BAR.SYNC.DEFER_BLOCKING 0x0 ;  /* 0x0000000000007b1d */ /* 0x000fec0000010000 */
[----:B------:R-:W3:Y:S01]  /*0620*/  LDG.E.128 R8, desc[UR6][R20.64+0x20] ;  /* 0x0000200614087981 */ /* 0x000ee2000c1e1d00 */
[----:B-1----:R-:W-:Y:S06]  /*0630*/  HMMA.16816.F32.BF16 R16, R4, R12, RZ ;  /* 0x0000000c0410723c */ /* 0x002fec00000418ff */
[----:B------:R-:W-:Y:S01]  /*0640*/  HMMA.16816.F32.BF16 R4, R4, R14, RZ ;  /* 0x0000000e0404723c */ /* 0x000fe200000418ff */
[----:B--2---:R-:W-:Y:S01]  /*0650*/  IMAD.MOV.U32 R22, RZ, RZ, R2 ;  /* 0x000000ffff167224 */ /* 0x004fe200078e0002 */
[----:B------:R-:W-:-:S05]  /*0660*/  MOV R23, R3 ;  /* 0x0000000300177202 */ /* 0x000fca0000000f00 */
[----:B------:R-:W-:Y:S04]  /*0670*/  STS.64 [R29], R22 ;  /* 0x000000161d007388 */ /* 0x000fe80000000a00 */
[----:B---3--:R1:W-:Y:S01]  /*0680*/  STS.128 [R28+0x400], R8 ;  /* 0x000400081c007388 */ /* 0x0083e20000000c00 */
[----:B------:R-:W-:Y:S06]  /*0690*/  BAR.SYNC.DEFER_BLOCKING 0x0 ;  /* 0x0000000000007b1d */ /* 0x000fec0000010000 */
[----:B------:R-:W2:Y:S04]  /*06a0*/  LDG.E.64 R2, desc[UR6][R24.64+0x40] ;  /* 0x0000400618027981 */ /* 0x000ea8000c1e1b00 */
[----:B------:R-:W-:Y:S04]  /*06b0*/  LDSM.16.M88.4 R12, [R26+UR4] ;  /* 0x000000041a0c783b */ /* 0x000fe80008000200 */
[----:B------:R-:W3:Y:S01]  /*06c0*/  LDSM.16.M88.4 R32, [R27+UR4+0x400] ;  /* 0x000400041b20783b */ /* 0x000ee20008000200 */
[----:B------:R-:W-:Y:S06]  /*06d0*/  BAR.SYNC.DEFER_BLOCKING 0x0 ;  /* 0x0000000000007b1d */ /* 0x000fec0000010000 */
[----:B-1----:R-:W4:Y:S01]  /*06e0*/  LDG.E.128 R8, desc[UR6][R20.64+0x40] ;  /* 0x0000400614087981 */ /* 0x002f22000c1e1d00 */
[----:B---3--:R-:W-:Y:S06]  /*06f0*/  HMMA.16816.F32.BF16 R16, R12, R32, R16 ;  /* 0x000000200c10723c */ /* 0x008fec0000041810 */
[----:B------:R-:W-:Y:S01]  /*0700*/  HMMA.16816.F32.BF16 R4, R12, R34, R4 ;  /* 0x000000220c04723c */ /* 0x000fe20000041804 */
[----:B--2---:R-:W-:-:S02]  /*0710*/  IMAD.MOV.U32 R22, RZ, RZ, R2 ;  /* 0x000000ffff167224 */ /* 0x004fc400078e0002 */
[----:B------:R-:W-:-:S05]  /*0720*/  IMAD.MOV.U32 R23, RZ, RZ, R3 ;  /* 0x000000ffff177224 */ /* 0x000fca00078e0003 */
[----:B------:R-:W-:Y:S04]  /*0730*/  STS.64 [R29], R22 ;  /* 0x000000161d007388 */ /* 0x000fe80000000a00 */
[----:B----4-:R1:W-:Y:S01]  /*0740*/  STS.128 [R28+0x400], R8 ;  /* 0x000400081c007388 */ /* 0x0103e20000000c00 */
        /* <DEDUP_REMOVED lines=8> */
[----:B--2---:R-:W-:Y:S01]  /*07d0*/  MOV R22, R2 ;  /* 0x0000000200167202 */ /* 0x004fe20000000f00 */
        /* <DEDUP_REMOVED lines=11> */
[----:B--2---:R-:W-:Y:S01]  /*0890*/  IMAD.MOV.U32 R22, RZ, RZ, R2 ;  /* 0x000000ffff167224 */ /* 0x004fe200078e0002 */
[----:B------:R-:W-:-:S05]  /*08a0*/  MOV R23, R3 ;  /* 0x0000000300177202 */ /* 0x000fca0000000f00 */
        /* <DEDUP_REMOVED lines=2221> */
[----:B----4-:R-:W-:Y:S01]  /*9380*/  STS.128 [R28+0x400], R8 ;  /* 0x000400081c007388 */ /* 0x010fe20000000c00 */
[----:B------:R-:W-:Y:S06]  /*9390*/  BAR.SYNC.DEFER_BLOCKING 0x0 ;  /* 0x0000000000007b1d */ /* 0x000fec0000010000 */
[----:B------:R-:W2:Y:S04]  /*93a0*/  LDG.E.64 R2, desc[UR6][R24.64+0x17c0] ;  /* 0x0017c00618027981 */ /* 0x000ea8000c1e1b00 */
[----:B------:R-:W-:Y:S04]  /*93b0*/  LDSM.16.M88.4 R8, [R26+UR4] ;  /* 0x000000041a08783b */ /* 0x000fe80008000200 */
[----:B------:R-:W1:Y:S01]  /*93c0*/  LDSM.16.M88.4 R12, [R27+UR4+0x400] ;  /* 0x000400041b0c783b */ /* 0x000e620008000200 */
[----:B------:R-:W-:Y:S06]  /*93d0*/  BAR.SYNC.DEFER_BLOCKING 0x0 ;  /* 0x0000000000007b1d */ /* 0x000fec0000010000 */
[----:B------:R-:W3:Y:S01]  /*93e0*/  LDG.E.128 R32, desc[UR6][R20.64+0x17c0] ;  /* 0x0017c00614207981 */ /* 0x000ee2000c1e1d00 */
[----:B-1----:R-:W-:Y:S06]  /*93f0*/  HMMA.16816.F32.BF16 R16, R8, R12, R16 ;  /* 0x0000000c0810723c */ /* 0x002fec0000041810 */
[----:B------:R-:W-:Y:S01]  /*9400*/  HMMA.16816.F32.BF16 R4, R8, R14, R4 ;  /* 0x0000000e0804723c */ /* 0x000fe20000041804 */
[----:B--2---:R-:W-:Y:S04]  /*9410*/  STS.64 [R29], R2 ;  /* 0x000000021d007388 */ /* 0x004fe80000000a00 */
[----:B---3--:R1:W-:Y:S01]  /*9420*/  STS.128 [R28+0x400], R32 ;  /* 0x000400201c007388 */ /* 0x0083e20000000c00 */
[----:B------:R-:W-:Y:S06]  /*9430*/  BAR.SYNC.DEFER_BLOCKING 0x0 ;  /* 0x0000000000007b1d */ /* 0x000fec0000010000 */
[----:B------:R-:W2:Y:S04]  /*9440*/  LDG.E.64 R24, desc[UR6][R24.64+0x17e0] ;  /* 0x0017e00618187981 */ /* 0x000ea8000c1e1b00 */
[----:B------:R-:W-:Y:S04]  /*9450*/  LDSM.16.M88.4 R8, [R26+UR4] ;  /* 0x000000041a08783b */ /* 0x000fe80008000200 */
[----:B------:R-:W3:Y:S01]  /*9460*/  LDSM.16.M88.4 R12, [R27+UR4+0x400] ;  /* 0x000400041b0c783b */ /* 0x000ee20008000200 */
[----:B------:R-:W-:Y:S06]  /*9470*/  BAR.SYNC.DEFER_BLOCKING 0x0 ;  /* 0x0000000000007b1d */ /* 0x000fec0000010000 */
[----:B------:R-:W4:Y:S01]  /*9480*/  LDG.E.128 R20, desc[UR6][R20.64+0x17e0] ;  /* 0x0017e00614147981 */ /* 0x000f22000c1e1d00 */
[----:B------:R-:W-:Y:S01]  /*9490*/  IMAD.HI R0, R37, 0x38e38e39, RZ ;  /* 0x38e38e3925007827 */ /* 0x000fe200078e02ff */
[----:B-1----:R-:W-:-:S02]  /*94a0*/  IADD3 R34, RZ, -R31, RZ ;  /* 0x8000001fff227210 */ /* 0x002fc40007ffe0ff */
[----:B------:R-:W-:Y:S02]  /*94b0*/  ISETP.GE.AND P2, PT, R37, RZ, PT ;  /* 0x000000ff2500720c */ /* 0x000fe40003f46270 */
[----:B------:R-:W-:-:S04]  /*94c0*/  SHF.R.U32.HI R3, RZ, 0x1f, R0 ;  /* 0x0000001fff037819 */ /* 0x000fc80000011600 */
[----:B------:R-:W-:Y:S02]  /*94d0*/  LEA.HI.SX32 R0, R0, R3, 0x17 ;  /* 0x0000000300007211 */ /* 0x000fe400078fbaff */
[----:B------:R-:W-:Y:S01]  /*94e0*/  MOV R3, 0xfffffff8 ;  /* 0xfffffff800037802 */ /* 0x000fe20000000f00 */
[----:B---3--:R-:W-:Y:S04]  /*94f0*/  HMMA.16816.F32.BF16 R16, R8, R12, R16 ;  /* 0x0000000c0810723c */ /* 0x008fe80000041810 */
[----:B------:R-:W-:Y:S02]  /*9500*/  IMAD R2, R0, R3, 0x1 ;  /* 0x0000000100027424 */ /* 0x000fe400078e0203 */
[----:B------:R-:W-:Y:S03]  /*9510*/  HMMA.16816.F32.BF16 R4, R8, R14, R4 ;  /* 0x0000000e0804723c */ /* 0x000fe60000041804 */
[----:B------:R-:W-:-:S04]  /*9520*/  VIMNMX R2, R2, 0x8, PT ;  /* 0x0000000802027848 */ /* 0x000fc80003fe0100 */
[----:B------:R-:W-:-:S04]  /*9530*/  IABS R3, R2 ;  /* 0x0000000200037213 */ /* 0x000fc80000000000 */
[----:B------:R-:W1:Y:S01]  /*9540*/  I2F.RP R32, R3 ;  /* 0x0000000300207306 */ /* 0x000e620000209400 */
[----:B------:R-:W-:-:S07]  /*9550*/  IMAD R31, R34, R3, RZ ;  /* 0x00000003221f7224 */ /* 0x000fce00078e02ff */
[----:B-1----:R-:W1:Y:S02]  /*9560*/  MUFU.RCP R32, R32 ;  /* 0x0000002000207308 */ /* 0x002e640000001000 */
[----:B-1----:R-:W-:-:S06]  /*9570*/  VIADD R12, R32, 0xffffffe ;  /* 0x0ffffffe200c7836 */ /* 0x002fcc0000000000 */
[----:B------:R1:W3:Y:S02]  /*9580*/  F2I.FTZ.U32.TRUNC.NTZ R13, R12 ;  /* 0x0000000c000d7305 */ /* 0x0002e4000021f000 */
[----:B-1----:R-:W-:-:S04]  /*9590*/  IMAD.MOV.U32 R12, RZ, RZ, RZ ;  /* 0x000000ffff0c7224 */ /* 0x002fc800078e00ff */
[----:B---3--:R-:W-:Y:S01]  /*95a0*/  IMAD.HI.U32 R13, R13, R31, R12 ;  /* 0x0000001f0d0d7227 */ /* 0x008fe200078e000c */
[----:B------:R-:W-:Y:S02]  /*95b0*/  IABS R12, R37 ;  /* 0x00000025000c7213 */ /* 0x000fe40000000000 */
[----:B------:R-:W-:-:S03]  /*95c0*/  IABS R31, R2 ;  /* 0x00000002001f7213 */ /* 0x000fc60000000000 */
[----:B------:R-:W-:Y:S01]  /*95d0*/  IMAD.HI.U32 R13, R13, R12, RZ ;  /* 0x0000000c0d0d7227 */ /* 0x000fe200078e00ff */
[----:B------:R-:W-:-:S05]  /*95e0*/  IADD3 R31, RZ, -R31, RZ ;  /* 0x8000001fff1f7210 */ /* 0x000fca0007ffe0ff */
[----:B------:R-:W-:Y:S02]  /*95f0*/  IMAD R12, R13, R31, R12 ;  /* 0x0000001f0d0c7224 */ /* 0x000fe400078e020c */
[----:B------:R-:W1:Y:S03]  /*9600*/  S2R R13, SR_TID.X ;  /* 0x00000000000d7919 */ /* 0x000e660000002100 */
[----:B------:R-:W-:-:S13]  /*9610*/  ISETP.GT.U32.AND P0, PT, R3, R12, PT ;  /* 0x0000000c0300720c */ /* 0x000fda0003f04070 */
[----:B------:R-:W-:-:S05]  /*9620*/  @!P0 IMAD.IADD R12, R12, 0x1, -R3 ;  /* 0x000000010c0c8824 */ /* 0x000fca00078e0a03 */
[----:B------:R-:W-:Y:S02]  /*9630*/  ISETP.GT.U32.AND P0, PT, R3, R12, PT ;  /* 0x0000000c0300720c */ /* 0x000fe40003f04070 */
[----:B-1----:R-:W-:-:S11]  /*9640*/  LOP3.LUT R9, R13, 0x1f, RZ, 0xc0, !PT ;  /* 0x0000001f0d097812 */ /* 0x002fd600078ec0ff */
[----:B------:R-:W-:Y:S02]  /*9650*/  @!P0 IADD3 R12, R12, -R3, RZ ;  /* 0x800000030c0c8210 */ /* 0x000fe40007ffe0ff */
[----:B------:R-:W-:Y:S02]  /*9660*/  LOP3.LUT R3, RZ, R2, RZ, 0x33, !PT ;  /* 0x00000002ff037212 */ /* 0x000fe400078e33ff */
[C---:B------:R-:W-:Y:S01]  /*9670*/  LOP3.LUT R11, R13.reuse, 0x3, RZ, 0xc0, !PT ;  /* 0x000000030d0b7812 */ /* 0x040fe200078ec0ff */
[----:B------:R-:W-:Y:S01]  /*9680*/  @!P2 IMAD.MOV R12, RZ, RZ, -R12 ;  /* 0x000000ffff0ca224 */ /* 0x000fe200078e0a0c */
[----:B------:R-:W-:Y:S02]  /*9690*/  SHF.R.U32.HI R9, RZ, 0x2, R9 ;  /* 0x00000002ff097819 */ /* 0x000fe40000011609 */
[----:B------:R-:W-:Y:S01]  /*96a0*/  SHF.R.U32.HI R2, RZ, 0x2, R13 ;  /* 0x00000002ff027819 */ /* 0x000fe2000001160d */
[----:B------:R-:W-:Y:S01]  /*96b0*/  IMAD.SHL.U32 R13, R13, 0x8, RZ ;  /* 0x000000080d0d7824 */ /* 0x000fe200078e00ff */
[----:B------:R-:W-:-:S02]  /*96c0*/  SEL R3, R3, R12, !P1 ;  /* 0x0000000c03037207 */ /* 0x000fc40004800000 */
[----:B------:R-:W-:Y:S02]  /*96d0*/  SGXT.U32 R2, R2, 0x4 ;  /* 0x000000040202781a */ /* 0x000fe40000000000 */
[----:B------:R-:W-:Y:S01]  /*96e0*/  LEA R3, R0, R3, 0x3 ;  /* 0x0000000300037211 */ /* 0x000fe200078e18ff */
[----:B------:R-:W-:Y:S01]  /*96f0*/  IMAD R0, R11, 0x2, R36 ;  /* 0x000000020b007824 */ /* 0x000fe200078e0224 */
[----:B------:R-:W-:Y:S02]  /*9700*/  LOP3.LUT R36, R36, R9, RZ, 0xfc, !PT ;  /* 0x0000000924247212 */ /* 0x000fe400078efcff */
[----:B------:R-:W-:Y:S01]  /*9710*/  SHF.L.U32 R3, R3, 0x4, RZ ;  /* 0x0000000403037819 */ /* 0x000fe200000006ff */
[----:B------:R-:W-:Y:S01]  /*9720*/  IMAD R0, R9, 0x28, R0 ;  /* 0x0000002809007824 */ /* 0x000fe200078e0200 */
[----:B------:R-:W-:Y:S02]  /*9730*/  LOP3.LUT R9, R30, 0x18, R13, 0xf8, !PT ;  /* 0x000000181e097812 */ /* 0x000fe400078ef80d */
[----:B------:R-:W-:Y:S01]  /*9740*/  LOP3.LUT R3, R3, R2, RZ, 0xfc, !PT ;  /* 0x0000000203037212 */ /* 0x000fe200078efcff */
[----:B------:R-:W-:Y:S01]  /*9750*/  IMAD R2, R36, 0x5, R11 ;  /* 0x0000000524027824 */ /* 0x000fe200078e020b */
[----:B------:R-:W-:-:S02]  /*9760*/  LEA R0, R0, UR4, 0x1 ;  /* 0x0000000400007c11 */ /* 0x000fc4000f8e08ff */
[----:B------:R-:W-:Y:S02]  /*9770*/  ISETP.GE.AND P0, PT, R3, 0x1, PT ;  /* 0x000000010300780c */ /* 0x000fe40003f06270 */
[----:B------:R-:W-:Y:S02]  /*9780*/  SHF.L.U32 R2, R2, 0x3, RZ ;  /* 0x0000000302027819 */ /* 0x000fe400000006ff */
[----:B------:R-:W-:Y:S01]  /*9790*/  ISETP.LT.AND P0, PT, R9, 0x2400, !P0 ;  /* 0x000024000900780c */ /* 0x000fe20004701270 */
[----:B--2---:R-:W-:Y:S04]  /*97a0*/  STS.64 [R29], R24 ;  /* 0x000000181d007388 */ /* 0x004fe80000000a00 */
[----:B----4-:R-:W-:Y:S01]  /*97b0*/  STS.128 [R28+0x400], R20 ;  /* 0x000400141c007388 */ /* 0x010fe20000000c00 */
[----:B------:R-:W-:Y:S06]  /*97c0*/  BAR.SYNC.DEFER_BLOCKING 0x0 ;  /* 0x0000000000007b1d */ /* 0x000fec0000010000 */
[----:B------:R-:W-:Y:S04]  /*97d0*/  LDSM.16.M88.4 R20, [R26+UR4] ;  /* 0x000000041a14783b */ /* 0x000fe80008000200 */
[----:B------:R-:W1:Y:S02]  /*97e0*/  LDSM.16.M88.4 R24, [R27+UR4+0x400] ;  /* 0x000400041b18783b */ /* 0x000e640008000200 */
[----:B-1----:R-:W-:Y:S06]  /*97f0*/  HMMA.16816.F32.BF16 R16, R20, R24, R16 ;  /* 0x000000181410723c */ /* 0x002fec0000041810 */
[----:B------:R-:W-:-:S15]  /*9800*/  HMMA.16816.F32.BF16 R4, R20, R26, R4 ;  /* 0x0000001a1404723c */ /* 0x000fde0000041804 */
[----:B------:R-:W-:-:S03]  /*9810*/  NOP ;  /* 0x0000000000007918 */ /* 0x000fc60000000000 */
[----:B------:R-:W-:Y:S01]  /*9820*/  F2FP.BF16.F32.PACK_AB R17, R17, R16 ;  /* 0x000000101111723e */ /* 0x000fe200000010ff */
[----:B------:R-:W-:Y:S01]  /*9830*/  BAR.SYNC.DEFER_BLOCKING 0x0 ;  /* 0x0000000000007b1d */ /* 0x000fe20000010000 */
[----:B------:R-:W-:-:S04]  /*9840*/  F2FP.BF16.F32.PACK_AB R19, R19, R18 ;  /* 0x000000121313723e */ /* 0x000fc800000010ff */
[----:B------:R-:W-:Y:S02]  /*9850*/  F2FP.BF16.F32.PACK_AB R5, R5, R4 ;  /* 0x000000040505723e */ /* 0x000fe400000010ff */
[----:B------:R-:W-:Y:S02]  /*9860*/  F2FP.BF16.F32.PACK_AB R7, R7, R6 ;  /* 0x000000060707723e */ /* 0x000fe400000010ff */
[----:B------:R-:W-:Y:S01]  /*9870*/  LEA R4, R2, UR4, 0x1 ;  /* 0x0000000402047c11 */ /* 0x000fe2000f8e08ff */
[----:B------:R1:W-:Y:S04]  /*9880*/  STS [R0], R17 ;  /* 0x0000001100007388 */ /* 0x0003e80000000800 */
[----:B------:R1:W-:Y:S04]  /*9890*/  STS [R0+0x280], R19 ;  /* 0x0002801300007388 */ /* 0x0003e80000000800 */
[----:B------:R1:W-:Y:S04]  /*98a0*/  STS [R0+0x20], R5 ;  /* 0x0000200500007388 */ /* 0x0003e80000000800 */
[----:B------:R1:W-:Y:S01]  /*98b0*/  STS [R0+0x2a0], R7 ;  /* 0x0002a00700007388 */ /* 0x0003e20000000800 */
[----:B------:R-:W-:Y:S06]  /*98c0*/  BAR.SYNC.DEFER_BLOCKING 0x0 ;  /* 0x0000000000007b1d */ /* 0x000fec0000010000 */
[----:B-1----:R-:W-:Y:S05]  /*98d0*/  @!P0 EXIT ;  /* 0x000000000000894d */ /* 0x002fea0003800000 */
[----:B------:R-:W0:Y:S01]  /*98e0*/  LDS.128 R4, [R4] ;  /* 0x0000000004047984 */ /* 0x000e220000000c00 */
[----:B------:R-:W1:Y:S02]  /*98f0*/  LDC.64 R2, c[0x0][0x220] ;  /* 0x00008800ff027b82 */ /* 0x000e640000000a00 */
[----:B-1----:R-:W-:-:S05]  /*9900*/  IMAD.WIDE R2, R9, 0x2, R2 ;  /* 0x0000000209027825 */ /* 0x002fca00078e0202 */
[----:B0-----:R-:W-:Y:S01]  /*9910*/  STG.E.128 desc[UR6][R2.64], R4 ;  /* 0x0000000402007986 */ /* 0x001fe2000c101d06 */
[----:B------:R-:W-:Y:S05]  /*9920*/  EXIT ;  /* 0x000000000000794d */ /* 0x000fea0003800000 */
.L_x_0:
[----:B------:R-:W-:-:S00]  /*9930*/  BRA `(.L_x_0) ;  /* 0xfffffffc00fc7947 */ /* 0x000fc0000383ffff */
[----:B------:R-:W-:-:S00]  /*9940*/  NOP ;  /* 0x0000000000007918 */ /* 0x000fc00000000000 */
        /* <DEDUP_REMOVED lines=11> */
.L_x_1:


//--------------------- .nv.shared.triton_mm      --------------------------
	.section	.nv.shared.triton_mm,"aw",@nobits
	.sectionflags	@""
	.align	16
	.zero		1024


//--------------------- .nv.constant0.triton_mm   --------------------------
	.section	.nv.constant0.triton_mm,"a",@progbits
	.sectionflags	@""
	.align	4
.nv.constant0.triton_mm:
	.zero		552
